//
// Generated by NVIDIA NVVM Compiler
//
// Compiler Build ID: CL-36424714
// Cuda compilation tools, release 13.0, V13.0.88
// Based on NVVM 20.0.0
//

.version 9.0
.target sm_100
.address_size 64

	// .globl	_Z4funcPii

.visible .entry _Z4funcPii(
	.param .u64 .ptr .align 1 _Z4funcPii_param_0,
	.param .u32 _Z4funcPii_param_1
)
{
	.reg .pred 	%p<2>;
	.reg .b32 	%r<6>;
	.reg .b64 	%rd<5>;

	ld.param.u64 	%rd1, [_Z4funcPii_param_0];
	ld.param.u32 	%r2, [_Z4funcPii_param_1];
	mov.u32 	%r3, %ctaid.x;
	shl.b32 	%r4, %r3, 10;
	mov.u32 	%r5, %tid.x;
	or.b32  	%r1, %r4, %r5;
	setp.gt.s32 	%p1, %r1, %r2;
	@%p1 bra 	$L__BB0_2;
	cvta.to.global.u64 	%rd2, %rd1;
	mul.wide.s32 	%rd3, %r1, 4;
	add.s64 	%rd4, %rd2, %rd3;
	st.global.u32 	[%rd4], %r1;
$L__BB0_2:
	ret;

}


// ===== COMPILED SASS (sm_100) =====

	.target	sm_100

	.elftype	@"ET_EXEC"


//--------------------- .note.nv.tkinfo           --------------------------
	.section	.note.nv.tkinfo,"",@"SHT_NOTE"
	.sectionflags	@"SHF_NOTE_NV_TKINFO"
	.tkinfo
        /*0018*/ 	.word	0x00000002
        /*0030*/ 	.string	""
        /*0030*/ 	.string	"ptxas"
        /*0030*/ 	.string	"Cuda compilation tools, release 13.0, V13.0.88"
        /*0030*/ 	.string	"Build cuda_13.0.r13.0/compiler.36424714_0"
        /*0030*/ 	.string	"-arch sm_100 -m 64 "



//--------------------- .note.nv.cuinfo           --------------------------
	.section	.note.nv.cuinfo,"",@"SHT_NOTE"
	.sectionflags	@"SHF_NOTE_NV_CUINFO"
        /*0018*/ 	.short	0x0002
        /*001a*/ 	.short	0x0064
        /*001c*/ 	.short	0x0082
	.zero		2


//--------------------- .nv.info                  --------------------------
	.section	.nv.info,"",@"SHT_CUDA_INFO"
	.align	4


	//----- nvinfo : EIATTR_REGCOUNT
	.align		4
        /*0000*/ 	.byte	0x04, 0x2f
        /*0002*/ 	.short	(.L_1 - .L_0)
	.align		4
.L_0:
        /*0004*/ 	.word	index@(_Z4funcPii)
        /*0008*/ 	.word	0x00000008


	//----- nvinfo : EIATTR_FRAME_SIZE
	.align		4
.L_1:
        /*000c*/ 	.byte	0x04, 0x11
        /*000e*/ 	.short	(.L_3 - .L_2)
	.align		4
.L_2:
        /*0010*/ 	.word	index@(_Z4funcPii)
        /*0014*/ 	.word	0x00000000


	//----- nvinfo : EIATTR_MIN_STACK_SIZE
	.align		4
.L_3:
        /*0018*/ 	.byte	0x04, 0x12
        /*001a*/ 	.short	(.L_5 - .L_4)
	.align		4
.L_4:
        /*001c*/ 	.word	index@(_Z4funcPii)
        /*0020*/ 	.word	0x00000000
.L_5:


//--------------------- .nv.compat                --------------------------
	.section	.nv.compat,"",@"SHT_CUDA_COMPAT_INFO"
	.align	4
        /*0000*/ 	.byte	0x02, 0x09, 0x00, 0x00, 0x02, 0x02, 0x01, 0x00, 0x02, 0x05, 0x05, 0x00, 0x03, 0x07, 0x01, 0x01
        /*0010*/ 	.byte	0x02, 0x03, 0x00, 0x00, 0x02, 0x06, 0x01, 0x00, 0x04, 0x0b, 0x08, 0x00, 0x09, 0x00, 0x00, 0x00
        /*0020*/ 	.byte	0x00, 0x00, 0x00, 0x00


//--------------------- .nv.info._Z4funcPii       --------------------------
	.section	.nv.info._Z4funcPii,"",@"SHT_CUDA_INFO"
	.sectionflags	@""
	.align	4


	//----- nvinfo : EIATTR_CUDA_API_VERSION
	.align		4
        /*0000*/ 	.byte	0x04, 0x37
        /*0002*/ 	.short	(.L_7 - .L_6)
.L_6:
        /*0004*/ 	.word	0x00000082


	//----- nvinfo : EIATTR_KPARAM_INFO
	.align		4
.L_7:
        /*0008*/ 	.byte	0x04, 0x17
        /*000a*/ 	.short	(.L_9 - .L_8)
.L_8:
        /*000c*/ 	.word	0x00000000
        /*0010*/ 	.short	0x0001
        /*0012*/ 	.short	0x0008
        /*0014*/ 	.byte	0x00, 0xf0, 0x11, 0x00


	//----- nvinfo : EIATTR_KPARAM_INFO
	.align		4
.L_9:
        /*0018*/ 	.byte	0x04, 0x17
        /*001a*/ 	.short	(.L_11 - .L_10)
.L_10:
        /*001c*/ 	.word	0x00000000
        /*0020*/ 	.short	0x0000
        /*0022*/ 	.short	0x0000
        /*0024*/ 	.byte	0x00, 0xf5, 0x21, 0x00


	//----- nvinfo : EIATTR_SPARSE_MMA_MASK
	.align		4
.L_11:
        /*0028*/ 	.byte	0x03, 0x50
        /*002a*/ 	.short	0x0000


	//----- nvinfo : EIATTR_MAXREG_COUNT
	.align		4
        /*002c*/ 	.byte	0x03, 0x1b
        /*002e*/ 	.short	0x00ff


	//----- nvinfo : EIATTR_MERCURY_ISA_VERSION
	.align		4
        /*0030*/ 	.byte	0x03, 0x5f
        /*0032*/ 	.short	0x0101


	//----- nvinfo : EIATTR_VRC_CTA_INIT_COUNT
	.align		4
        /*0034*/ 	.byte	0x02, 0x4a
	.zero		1
	.zero		1


	//----- nvinfo : EIATTR_EXIT_INSTR_OFFSETS
	.align		4
        /*0038*/ 	.byte	0x04, 0x1c
        /*003a*/ 	.short	(.L_13 - .L_12)


	//   ....[0]....
.L_12:
        /*003c*/ 	.word	0x00000070


	//   ....[1]....
        /*0040*/ 	.word	0x000000c0


	//----- nvinfo : EIATTR_CBANK_PARAM_SIZE
	.align		4
.L_13:
        /*0044*/ 	.byte	0x03, 0x19
        /*0046*/ 	.short	0x000c


	//----- nvinfo : EIATTR_PARAM_CBANK
	.align		4
        /*0048*/ 	.byte	0x04, 0x0a
        /*004a*/ 	.short	(.L_15 - .L_14)
	.align		4
.L_14:
        /*004c*/ 	.word	index@(.nv.constant0._Z4funcPii)
        /*0050*/ 	.short	0x0380
        /*0052*/ 	.short	0x000c


	//----- nvinfo : EIATTR_SW_WAR
	.align		4
.L_15:
        /*0054*/ 	.byte	0x04, 0x36
        /*0056*/ 	.short	(.L_17 - .L_16)
.L_16:
        /*0058*/ 	.word	0x00000008
.L_17:


//--------------------- .nv.callgraph             --------------------------
	.section	.nv.callgraph,"",@"SHT_CUDA_CALLGRAPH"
	.align	4
	.sectionentsize	8
	.align		4
        /*0000*/ 	.word	0x00000000
	.align		4
        /*0004*/ 	.word	0xffffffff
	.align		4
        /*0008*/ 	.word	0x00000000
	.align		4
        /*000c*/ 	.word	0xfffffffe
	.align		4
        /*0010*/ 	.word	0x00000000
	.align		4
        /*0014*/ 	.word	0xfffffffd
	.align		4
        /*0018*/ 	.word	0x00000000
	.align		4
        /*001c*/ 	.word	0xfffffffc


//--------------------- .text._Z4funcPii          --------------------------
	.section	.text._Z4funcPii,"ax",@progbits
	.align	128
        .global         _Z4funcPii
        .type           _Z4funcPii,@function
        .size           _Z4funcPii,(.L_x_1 - _Z4funcPii)
        .other          _Z4funcPii,@"STO_CUDA_ENTRY STV_DEFAULT"
_Z4funcPii:
.text._Z4funcPii:
[----:B------:R-:W-:Y:S01]  /*0000*/  LDC R1, c[0x0][0x37c] ;  /* 0x0000df00ff017b82 */ /* 0x000fe20000000800 */
[----:B------:R-:W0:Y:S07]  /*0010*/  S2R R5, SR_TID.X ;  /* 0x0000000000057919 */ /* 0x000e2e0000002100 */
[----:B------:R-:W1:Y:S01]  /*0020*/  S2UR UR4, SR_CTAID.X ;  /* 0x00000000000479c3 */ /* 0x000e620000002500 */
[----:B------:R-:W2:Y:S01]  /*0030*/  LDCU UR5, c[0x0][0x388] ;  /* 0x00007100ff0577ac */ /* 0x000ea20008000800 */
[----:B-1----:R-:W-:-:S06]  /*0040*/  USHF.L.U32 UR4, UR4, 0xa, URZ ;  /* 0x0000000a04047899 */ /* 0x002fcc00080006ff */
[----:B0-----:R-:W-:-:S04]  /*0050*/  LOP3.LUT R5, R5, UR4, RZ, 0xfc, !PT ;  /* 0x0000000405057c12 */ /* 0x001fc8000f8efcff */
[----:B--2---:R-:W-:-:S13]  /*0060*/  ISETP.GT.AND P0, PT, R5, UR5, PT ;  /* 0x0000000505007c0c */ /* 0x004fda000bf04270 */
[----:B------:R-:W-:Y:S05]  /*0070*/  @P0 EXIT ;  /* 0x000000000000094d */ /* 0x000fea0003800000 */
[----:B------:R-:W0:Y:S01]  /*0080*/  LDC.64 R2, c[0x0][0x380] ;  /* 0x0000e000ff027b82 */ /* 0x000e220000000a00 */
[----:B------:R-:W1:Y:S01]  /*0090*/  LDCU.64 UR4, c[0x0][0x358] ;  /* 0x00006b00ff0477ac */ /* 0x000e620008000a00 */
[----:B0-----:R-:W-:-:S05]  /*00a0*/  IMAD.WIDE R2, R5, 0x4, R2 ;  /* 0x0000000405027825 */ /* 0x001fca00078e0202 */
[----:B-1----:R-:W-:Y:S01]  /*00b0*/  STG.E desc[UR4][R2.64], R5 ;  /* 0x0000000502007986 */ /* 0x002fe2000c101904 */
[----:B------:R-:W-:Y:S05]  /*00c0*/  EXIT ;  /* 0x000000000000794d */ /* 0x000fea0003800000 */
.L_x_0:
[----:B------:R-:W-:-:S00]  /*00d0*/  BRA `(.L_x_0) ;  /* 0xfffffffc00fc7947 */ /* 0x000fc0000383ffff */
[----:B------:R-:W-:-:S00]  /*00e0*/  NOP ;  /* 0x0000000000007918 */ /* 0x000fc00000000000 */
        /* <DEDUP_REMOVED lines=9> */
.L_x_1:


//--------------------- .nv.shared.reserved.0     --------------------------
	.section	.nv.shared.reserved.0,"aw",@nobits
	.weak		__nv_reservedSMEM_offset_0_alias
	.size		__nv_reservedSMEM_offset_0_alias, 0, 64
	.other		__nv_reservedSMEM_offset_0_alias,@"STO_CUDA_RESERVED_SHARED STV_DEFAULT"
__nv_reservedSMEM_offset_0_alias:
	.zero		0
	.zero		64


//--------------------- .nv.constant0._Z4funcPii  --------------------------
	.section	.nv.constant0._Z4funcPii,"a",@progbits
	.sectionflags	@""
	.align	4
.nv.constant0._Z4funcPii:
	.zero		908


//--------------------- SYMBOLS --------------------------

	.type		.nv.reservedSmem.offset0,@object
	.size		.nv.reservedSmem.offset0,0x4
